//
// Generated by NVIDIA NVVM Compiler
//
// Compiler Build ID: CL-36424714
// Cuda compilation tools, release 13.0, V13.0.88
// Based on NVVM 20.0.0
//

.version 9.0
.target sm_100
.address_size 64

	// .globl	_Z8vect_addPiS_S_i

.visible .entry _Z8vect_addPiS_S_i(
	.param .u64 .ptr .align 1 _Z8vect_addPiS_S_i_param_0,
	.param .u64 .ptr .align 1 _Z8vect_addPiS_S_i_param_1,
	.param .u64 .ptr .align 1 _Z8vect_addPiS_S_i_param_2,
	.param .u32 _Z8vect_addPiS_S_i_param_3
)
{
	.reg .pred 	%p<2>;
	.reg .b32 	%r<9>;
	.reg .b64 	%rd<11>;

	ld.param.u64 	%rd1, [_Z8vect_addPiS_S_i_param_0];
	ld.param.u64 	%rd2, [_Z8vect_addPiS_S_i_param_1];
	ld.param.u64 	%rd3, [_Z8vect_addPiS_S_i_param_2];
	ld.param.u32 	%r2, [_Z8vect_addPiS_S_i_param_3];
	mov.u32 	%r3, %ctaid.x;
	mov.u32 	%r4, %ntid.x;
	mov.u32 	%r5, %tid.x;
	mad.lo.s32 	%r1, %r3, %r4, %r5;
	setp.ge.s32 	%p1, %r1, %r2;
	@%p1 bra 	$L__BB0_2;
	cvta.to.global.u64 	%rd4, %rd1;
	cvta.to.global.u64 	%rd5, %rd2;
	cvta.to.global.u64 	%rd6, %rd3;
	mul.wide.s32 	%rd7, %r1, 4;
	add.s64 	%rd8, %rd4, %rd7;
	ld.global.u32 	%r6, [%rd8];
	add.s64 	%rd9, %rd5, %rd7;
	ld.global.u32 	%r7, [%rd9];
	add.s32 	%r8, %r7, %r6;
	add.s64 	%rd10, %rd6, %rd7;
	st.global.u32 	[%rd10], %r8;
$L__BB0_2:
	ret;

}


// ===== COMPILED SASS (sm_100) =====

	.target	sm_100

	.elftype	@"ET_EXEC"


//--------------------- .note.nv.tkinfo           --------------------------
	.section	.note.nv.tkinfo,"",@"SHT_NOTE"
	.sectionflags	@"SHF_NOTE_NV_TKINFO"
	.tkinfo
        /*0018*/ 	.word	0x00000002
        /*0030*/ 	.string	""
        /*0030*/ 	.string	"ptxas"
        /*0030*/ 	.string	"Cuda compilation tools, release 13.0, V13.0.88"
        /*0030*/ 	.string	"Build cuda_13.0.r13.0/compiler.36424714_0"
        /*0030*/ 	.string	"-arch sm_100 -m 64 "



//--------------------- .note.nv.cuinfo           --------------------------
	.section	.note.nv.cuinfo,"",@"SHT_NOTE"
	.sectionflags	@"SHF_NOTE_NV_CUINFO"
        /*0018*/ 	.short	0x0002
        /*001a*/ 	.short	0x0064
        /*001c*/ 	.short	0x0082
	.zero		2


//--------------------- .nv.info                  --------------------------
	.section	.nv.info,"",@"SHT_CUDA_INFO"
	.align	4


	//----- nvinfo : EIATTR_REGCOUNT
	.align		4
        /*0000*/ 	.byte	0x04, 0x2f
        /*0002*/ 	.short	(.L_1 - .L_0)
	.align		4
.L_0:
        /*0004*/ 	.word	index@(_Z8vect_addPiS_S_i)
        /*0008*/ 	.word	0x0000000c


	//----- nvinfo : EIATTR_FRAME_SIZE
	.align		4
.L_1:
        /*000c*/ 	.byte	0x04, 0x11
        /*000e*/ 	.short	(.L_3 - .L_2)
	.align		4
.L_2:
        /*0010*/ 	.word	index@(_Z8vect_addPiS_S_i)
        /*0014*/ 	.word	0x00000000


	//----- nvinfo : EIATTR_MIN_STACK_SIZE
	.align		4
.L_3:
        /*0018*/ 	.byte	0x04, 0x12
        /*001a*/ 	.short	(.L_5 - .L_4)
	.align		4
.L_4:
        /*001c*/ 	.word	index@(_Z8vect_addPiS_S_i)
        /*0020*/ 	.word	0x00000000
.L_5:


//--------------------- .nv.compat                --------------------------
	.section	.nv.compat,"",@"SHT_CUDA_COMPAT_INFO"
	.align	4
        /*0000*/ 	.byte	0x02, 0x09, 0x00, 0x00, 0x02, 0x02, 0x01, 0x00, 0x02, 0x05, 0x05, 0x00, 0x03, 0x07, 0x01, 0x01
        /*0010*/ 	.byte	0x02, 0x03, 0x00, 0x00, 0x02, 0x06, 0x01, 0x00, 0x04, 0x0b, 0x08, 0x00, 0x09, 0x00, 0x00, 0x00
        /*0020*/ 	.byte	0x00, 0x00, 0x00, 0x00


//--------------------- .nv.info._Z8vect_addPiS_S_i --------------------------
	.section	.nv.info._Z8vect_addPiS_S_i,"",@"SHT_CUDA_INFO"
	.sectionflags	@""
	.align	4


	//----- nvinfo : EIATTR_CUDA_API_VERSION
	.align		4
        /*0000*/ 	.byte	0x04, 0x37
        /*0002*/ 	.short	(.L_7 - .L_6)
.L_6:
        /*0004*/ 	.word	0x00000082


	//----- nvinfo : EIATTR_KPARAM_INFO
	.align		4
.L_7:
        /*0008*/ 	.byte	0x04, 0x17
        /*000a*/ 	.short	(.L_9 - .L_8)
.L_8:
        /*000c*/ 	.word	0x00000000
        /*0010*/ 	.short	0x0003
        /*0012*/ 	.short	0x0018
        /*0014*/ 	.byte	0x00, 0xf0, 0x11, 0x00


	//----- nvinfo : EIATTR_KPARAM_INFO
	.align		4
.L_9:
        /*0018*/ 	.byte	0x04, 0x17
        /*001a*/ 	.short	(.L_11 - .L_10)
.L_10:
        /*001c*/ 	.word	0x00000000
        /*0020*/ 	.short	0x0002
        /*0022*/ 	.short	0x0010
        /*0024*/ 	.byte	0x00, 0xf5, 0x21, 0x00


	//----- nvinfo : EIATTR_KPARAM_INFO
	.align		4
.L_11:
        /*0028*/ 	.byte	0x04, 0x17
        /*002a*/ 	.short	(.L_13 - .L_12)
.L_12:
        /*002c*/ 	.word	0x00000000
        /*0030*/ 	.short	0x0001
        /*0032*/ 	.short	0x0008
        /*0034*/ 	.byte	0x00, 0xf5, 0x21, 0x00


	//----- nvinfo : EIATTR_KPARAM_INFO
	.align		4
.L_13:
        /*0038*/ 	.byte	0x04, 0x17
        /*003a*/ 	.short	(.L_15 - .L_14)
.L_14:
        /*003c*/ 	.word	0x00000000
        /*0040*/ 	.short	0x0000
        /*0042*/ 	.short	0x0000
        /*0044*/ 	.byte	0x00, 0xf5, 0x21, 0x00


	//----- nvinfo : EIATTR_SPARSE_MMA_MASK
	.align		4
.L_15:
        /*0048*/ 	.byte	0x03, 0x50
        /*004a*/ 	.short	0x0000


	//----- nvinfo : EIATTR_MAXREG_COUNT
	.align		4
        /*004c*/ 	.byte	0x03, 0x1b
        /*004e*/ 	.short	0x00ff


	//----- nvinfo : EIATTR_MERCURY_ISA_VERSION
	.align		4
        /*0050*/ 	.byte	0x03, 0x5f
        /*0052*/ 	.short	0x0101


	//----- nvinfo : EIATTR_VRC_CTA_INIT_COUNT
	.align		4
        /*0054*/ 	.byte	0x02, 0x4a
	.zero		1
	.zero		1


	//----- nvinfo : EIATTR_EXIT_INSTR_OFFSETS
	.align		4
        /*0058*/ 	.byte	0x04, 0x1c
        /*005a*/ 	.short	(.L_17 - .L_16)


	//   ....[0]....
.L_16:
        /*005c*/ 	.word	0x00000070


	//   ....[1]....
        /*0060*/ 	.word	0x00000130


	//----- nvinfo : EIATTR_CBANK_PARAM_SIZE
	.align		4
.L_17:
        /*0064*/ 	.byte	0x03, 0x19
        /*0066*/ 	.short	0x001c


	//----- nvinfo : EIATTR_PARAM_CBANK
	.align		4
        /*0068*/ 	.byte	0x04, 0x0a
        /*006a*/ 	.short	(.L_19 - .L_18)
	.align		4
.L_18:
        /*006c*/ 	.word	index@(.nv.constant0._Z8vect_addPiS_S_i)
        /*0070*/ 	.short	0x0380
        /*0072*/ 	.short	0x001c


	//----- nvinfo : EIATTR_SW_WAR
	.align		4
.L_19:
        /*0074*/ 	.byte	0x04, 0x36
        /*0076*/ 	.short	(.L_21 - .L_20)
.L_20:
        /*0078*/ 	.word	0x00000008
.L_21:


//--------------------- .nv.callgraph             --------------------------
	.section	.nv.callgraph,"",@"SHT_CUDA_CALLGRAPH"
	.align	4
	.sectionentsize	8
	.align		4
        /*0000*/ 	.word	0x00000000
	.align		4
        /*0004*/ 	.word	0xffffffff
	.align		4
        /*0008*/ 	.word	0x00000000
	.align		4
        /*000c*/ 	.word	0xfffffffe
	.align		4
        /*0010*/ 	.word	0x00000000
	.align		4
        /*0014*/ 	.word	0xfffffffd
	.align		4
        /*0018*/ 	.word	0x00000000
	.align		4
        /*001c*/ 	.word	0xfffffffc


//--------------------- .text._Z8vect_addPiS_S_i  --------------------------
	.section	.text._Z8vect_addPiS_S_i,"ax",@progbits
	.align	128
        .global         _Z8vect_addPiS_S_i
        .type           _Z8vect_addPiS_S_i,@function
        .size           _Z8vect_addPiS_S_i,(.L_x_1 - _Z8vect_addPiS_S_i)
        .other          _Z8vect_addPiS_S_i,@"STO_CUDA_ENTRY STV_DEFAULT"
_Z8vect_addPiS_S_i:
.text._Z8vect_addPiS_S_i:
[----:B------:R-:W-:Y:S01]  /*0000*/  LDC R1, c[0x0][0x37c] ;  /* 0x0000df00ff017b82 */ /* 0x000fe20000000800 */
[----:B------:R-:W0:Y:S07]  /*0010*/  S2R R0, SR_TID.X ;  /* 0x0000000000007919 */ /* 0x000e2e0000002100 */
[----:B------:R-:W0:Y:S01]  /*0020*/  S2UR UR4, SR_CTAID.X ;  /* 0x00000000000479c3 */ /* 0x000e220000002500 */
[----:B------:R-:W1:Y:S07]  /*0030*/  LDCU UR5, c[0x0][0x398] ;  /* 0x00007300ff0577ac */ /* 0x000e6e0008000800 */
[----:B------:R-:W0:Y:S02]  /*0040*/  LDC R9, c[0x0][0x360] ;  /* 0x0000d800ff097b82 */ /* 0x000e240000000800 */
[----:B0-----:R-:W-:-:S05]  /*0050*/  IMAD R9, R9, UR4, R0 ;  /* 0x0000000409097c24 */ /* 0x001fca000f8e0200 */
[----:B-1----:R-:W-:-:S13]  /*0060*/  ISETP.GE.AND P0, PT, R9, UR5, PT ;  /* 0x0000000509007c0c */ /* 0x002fda000bf06270 */
[----:B------:R-:W-:Y:S05]  /*0070*/  @P0 EXIT ;  /* 0x000000000000094d */ /* 0x000fea0003800000 */
[----:B------:R-:W0:Y:S01]  /*0080*/  LDC.64 R2, c[0x0][0x380] ;  /* 0x0000e000ff027b82 */ /* 0x000e220000000a00 */
[----:B------:R-:W1:Y:S07]  /*0090*/  LDCU.64 UR4, c[0x0][0x358] ;  /* 0x00006b00ff0477ac */ /* 0x000e6e0008000a00 */
[----:B------:R-:W2:Y:S08]  /*00a0*/  LDC.64 R4, c[0x0][0x388] ;  /* 0x0000e200ff047b82 */ /* 0x000eb00000000a00 */
[----:B------:R-:W3:Y:S01]  /*00b0*/  LDC.64 R6, c[0x0][0x390] ;  /* 0x0000e400ff067b82 */ /* 0x000ee20000000a00 */
[----:B0-----:R-:W-:-:S06]  /*00c0*/  IMAD.WIDE R2, R9, 0x4, R2 ;  /* 0x0000000409027825 */ /* 0x001fcc00078e0202 */
[----:B-1----:R-:W4:Y:S01]  /*00d0*/  LDG.E R2, desc[UR4][R2.64] ;  /* 0x0000000402027981 */ /* 0x002f22000c1e1900 */
[----:B--2---:R-:W-:-:S06]  /*00e0*/  IMAD.WIDE R4, R9, 0x4, R4 ;  /* 0x0000000409047825 */ /* 0x004fcc00078e0204 */
[----:B------:R-:W4:Y:S01]  /*00f0*/  LDG.E R5, desc[UR4][R4.64] ;  /* 0x0000000404057981 */ /* 0x000f22000c1e1900 */
[----:B---3--:R-:W-:Y:S01]  /*0100*/  IMAD.WIDE R6, R9, 0x4, R6 ;  /* 0x0000000409067825 */ /* 0x008fe200078e0206 */
[----:B----4-:R-:W-:-:S05]  /*0110*/  IADD3 R9, PT, PT, R2, R5, RZ ;  /* 0x0000000502097210 */ /* 0x010fca0007ffe0ff */
[----:B------:R-:W-:Y:S01]  /*0120*/  STG.E desc[UR4][R6.64], R9 ;  /* 0x0000000906007986 */ /* 0x000fe2000c101904 */
[----:B------:R-:W-:Y:S05]  /*0130*/  EXIT ;  /* 0x000000000000794d */ /* 0x000fea0003800000 */
.L_x_0:
[----:B------:R-:W-:-:S00]  /*0140*/  BRA `(.L_x_0) ;  /* 0xfffffffc00fc7947 */ /* 0x000fc0000383ffff */
[----:B------:R-:W-:-:S00]  /*0150*/  NOP ;  /* 0x0000000000007918 */ /* 0x000fc00000000000 */
        /* <DEDUP_REMOVED lines=10> */
.L_x_1:


//--------------------- .nv.shared.reserved.0     --------------------------
	.section	.nv.shared.reserved.0,"aw",@nobits
	.weak		__nv_reservedSMEM_offset_0_alias
	.size		__nv_reservedSMEM_offset_0_alias, 0, 64
	.other		__nv_reservedSMEM_offset_0_alias,@"STO_CUDA_RESERVED_SHARED STV_DEFAULT"
__nv_reservedSMEM_offset_0_alias:
	.zero		0
	.zero		64


//--------------------- .nv.constant0._Z8vect_addPiS_S_i --------------------------
	.section	.nv.constant0._Z8vect_addPiS_S_i,"a",@progbits
	.sectionflags	@""
	.align	4
.nv.constant0._Z8vect_addPiS_S_i:
	.zero		924


//--------------------- SYMBOLS --------------------------

	.type		.nv.reservedSmem.offset0,@object
	.size		.nv.reservedSmem.offset0,0x4
